//
// Generated by NVIDIA NVVM Compiler
//
// Compiler Build ID: CL-36424714
// Cuda compilation tools, release 13.0, V13.0.88
// Based on NVVM 20.0.0
//

.version 9.0
.target sm_100
.address_size 64

	// .globl	_Z13find_extremesPfiiPb

.visible .entry _Z13find_extremesPfiiPb(
	.param .u64 .ptr .align 1 _Z13find_extremesPfiiPb_param_0,
	.param .u32 _Z13find_extremesPfiiPb_param_1,
	.param .u32 _Z13find_extremesPfiiPb_param_2,
	.param .u64 .ptr .align 1 _Z13find_extremesPfiiPb_param_3
)
{
	.reg .pred 	%p<75>;
	.reg .b16 	%rs<2>;
	.reg .b32 	%r<13>;
	.reg .b32 	%f<33>;
	.reg .b64 	%rd<13>;

	ld.param.u64 	%rd6, [_Z13find_extremesPfiiPb_param_0];
	ld.param.u32 	%r6, [_Z13find_extremesPfiiPb_param_1];
	ld.param.u32 	%r7, [_Z13find_extremesPfiiPb_param_2];
	ld.param.u64 	%rd7, [_Z13find_extremesPfiiPb_param_3];
	mov.u32 	%r1, %ntid.x;
	mov.u32 	%r8, %ctaid.x;
	mov.u32 	%r9, %tid.x;
	mad.lo.s32 	%r12, %r8, %r1, %r9;
	setp.ge.s32 	%p37, %r12, %r6;
	@%p37 bra 	$L__BB0_35;
	cvta.to.global.u64 	%rd1, %rd6;
	mov.u32 	%r10, %nctaid.x;
	mul.lo.s32 	%r3, %r10, %r1;
	cvta.to.global.u64 	%rd2, %rd7;
	mov.pred 	%p57, 0;
	mul.wide.s32 	%rd10, %r7, 4;
	mov.pred 	%p58, %p57;
$L__BB0_2:
	mul.wide.s32 	%rd8, %r12, 4;
	add.s64 	%rd3, %rd1, %rd8;
	sub.s32 	%r11, %r12, %r7;
	mul.wide.s32 	%rd9, %r11, 4;
	add.s64 	%rd4, %rd1, %rd9;
	mov.pred 	%p59, -1;
	@%p58 bra 	$L__BB0_4;
	ld.global.f32 	%f1, [%rd3];
	ld.global.f32 	%f2, [%rd4+-4];
	setp.geu.f32 	%p59, %f1, %f2;
$L__BB0_4:
	mov.pred 	%p60, -1;
	@%p57 bra 	$L__BB0_6;
	ld.global.f32 	%f3, [%rd3];
	ld.global.f32 	%f4, [%rd4+-4];
	setp.leu.f32 	%p60, %f3, %f4;
$L__BB0_6:
	mov.pred 	%p61, -1;
	@%p59 bra 	$L__BB0_8;
	ld.global.f32 	%f5, [%rd3];
	ld.global.f32 	%f6, [%rd4];
	setp.geu.f32 	%p61, %f5, %f6;
$L__BB0_8:
	mov.pred 	%p62, -1;
	@%p60 bra 	$L__BB0_10;
	ld.global.f32 	%f7, [%rd3];
	ld.global.f32 	%f8, [%rd4];
	setp.leu.f32 	%p62, %f7, %f8;
$L__BB0_10:
	mov.pred 	%p63, -1;
	@%p61 bra 	$L__BB0_12;
	ld.global.f32 	%f9, [%rd3];
	ld.global.f32 	%f10, [%rd4+4];
	setp.geu.f32 	%p63, %f9, %f10;
$L__BB0_12:
	mov.pred 	%p64, -1;
	@%p62 bra 	$L__BB0_14;
	ld.global.f32 	%f11, [%rd3];
	ld.global.f32 	%f12, [%rd4+4];
	setp.leu.f32 	%p64, %f11, %f12;
$L__BB0_14:
	mov.pred 	%p65, -1;
	@%p63 bra 	$L__BB0_16;
	ld.global.f32 	%f13, [%rd3];
	ld.global.f32 	%f14, [%rd3+-4];
	setp.geu.f32 	%p65, %f13, %f14;
$L__BB0_16:
	mov.pred 	%p66, -1;
	@%p64 bra 	$L__BB0_18;
	ld.global.f32 	%f15, [%rd3];
	ld.global.f32 	%f16, [%rd3+-4];
	setp.leu.f32 	%p66, %f15, %f16;
$L__BB0_18:
	mov.pred 	%p67, -1;
	@%p65 bra 	$L__BB0_20;
	ld.global.f32 	%f17, [%rd3];
	ld.global.f32 	%f18, [%rd3+4];
	setp.geu.f32 	%p67, %f17, %f18;
$L__BB0_20:
	mov.pred 	%p68, -1;
	@%p66 bra 	$L__BB0_22;
	ld.global.f32 	%f19, [%rd3];
	ld.global.f32 	%f20, [%rd3+4];
	setp.leu.f32 	%p68, %f19, %f20;
$L__BB0_22:
	add.s64 	%rd5, %rd3, %rd10;
	mov.pred 	%p69, -1;
	@%p67 bra 	$L__BB0_24;
	ld.global.f32 	%f21, [%rd3];
	ld.global.f32 	%f22, [%rd5+-4];
	setp.geu.f32 	%p69, %f21, %f22;
$L__BB0_24:
	mov.pred 	%p70, -1;
	@%p68 bra 	$L__BB0_26;
	ld.global.f32 	%f23, [%rd3];
	ld.global.f32 	%f24, [%rd5+-4];
	setp.leu.f32 	%p70, %f23, %f24;
$L__BB0_26:
	mov.pred 	%p71, -1;
	@%p69 bra 	$L__BB0_28;
	ld.global.f32 	%f25, [%rd3];
	ld.global.f32 	%f26, [%rd5];
	setp.geu.f32 	%p71, %f25, %f26;
$L__BB0_28:
	mov.pred 	%p72, -1;
	@%p70 bra 	$L__BB0_30;
	ld.global.f32 	%f27, [%rd3];
	ld.global.f32 	%f28, [%rd5];
	setp.leu.f32 	%p72, %f27, %f28;
$L__BB0_30:
	mov.pred 	%p73, 0;
	@%p71 bra 	$L__BB0_32;
	ld.global.f32 	%f29, [%rd3];
	ld.global.f32 	%f30, [%rd5+4];
	setp.lt.f32 	%p73, %f29, %f30;
$L__BB0_32:
	mov.pred 	%p74, 0;
	@%p72 bra 	$L__BB0_34;
	ld.global.f32 	%f31, [%rd3];
	ld.global.f32 	%f32, [%rd5+4];
	setp.gt.f32 	%p74, %f31, %f32;
$L__BB0_34:
	cvt.s64.s32 	%rd11, %r12;
	or.pred  	%p55, %p73, %p74;
	selp.u16 	%rs1, 1, 0, %p55;
	add.s64 	%rd12, %rd2, %rd11;
	st.global.u8 	[%rd12], %rs1;
	add.s32 	%r12, %r12, %r3;
	setp.lt.s32 	%p56, %r12, %r6;
	not.pred 	%p58, %p73;
	not.pred 	%p57, %p74;
	@%p56 bra 	$L__BB0_2;
$L__BB0_35:
	ret;

}


// ===== COMPILED SASS (sm_100) =====

	.target	sm_100

	.elftype	@"ET_EXEC"


//--------------------- .note.nv.tkinfo           --------------------------
	.section	.note.nv.tkinfo,"",@"SHT_NOTE"
	.sectionflags	@"SHF_NOTE_NV_TKINFO"
	.tkinfo
        /*0018*/ 	.word	0x00000002
        /*0030*/ 	.string	""
        /*0030*/ 	.string	"ptxas"
        /*0030*/ 	.string	"Cuda compilation tools, release 13.0, V13.0.88"
        /*0030*/ 	.string	"Build cuda_13.0.r13.0/compiler.36424714_0"
        /*0030*/ 	.string	"-arch sm_100 -m 64 "



//--------------------- .note.nv.cuinfo           --------------------------
	.section	.note.nv.cuinfo,"",@"SHT_NOTE"
	.sectionflags	@"SHF_NOTE_NV_CUINFO"
        /*0018*/ 	.short	0x0002
        /*001a*/ 	.short	0x0064
        /*001c*/ 	.short	0x0082
	.zero		2


//--------------------- .nv.info                  --------------------------
	.section	.nv.info,"",@"SHT_CUDA_INFO"
	.align	4


	//----- nvinfo : EIATTR_REGCOUNT
	.align		4
        /*0000*/ 	.byte	0x04, 0x2f
        /*0002*/ 	.short	(.L_1 - .L_0)
	.align		4
.L_0:
        /*0004*/ 	.word	index@(_Z13find_extremesPfiiPb)
        /*0008*/ 	.word	0x0000000e


	//----- nvinfo : EIATTR_FRAME_SIZE
	.align		4
.L_1:
        /*000c*/ 	.byte	0x04, 0x11
        /*000e*/ 	.short	(.L_3 - .L_2)
	.align		4
.L_2:
        /*0010*/ 	.word	index@(_Z13find_extremesPfiiPb)
        /*0014*/ 	.word	0x00000000


	//----- nvinfo : EIATTR_MIN_STACK_SIZE
	.align		4
.L_3:
        /*0018*/ 	.byte	0x04, 0x12
        /*001a*/ 	.short	(.L_5 - .L_4)
	.align		4
.L_4:
        /*001c*/ 	.word	index@(_Z13find_extremesPfiiPb)
        /*0020*/ 	.word	0x00000000
.L_5:


//--------------------- .nv.compat                --------------------------
	.section	.nv.compat,"",@"SHT_CUDA_COMPAT_INFO"
	.align	4
        /*0000*/ 	.byte	0x02, 0x09, 0x00, 0x00, 0x02, 0x02, 0x01, 0x00, 0x02, 0x05, 0x05, 0x00, 0x03, 0x07, 0x01, 0x01
        /*0010*/ 	.byte	0x02, 0x03, 0x00, 0x00, 0x02, 0x06, 0x01, 0x00, 0x04, 0x0b, 0x08, 0x00, 0x09, 0x00, 0x00, 0x00
        /*0020*/ 	.byte	0x00, 0x00, 0x00, 0x00


//--------------------- .nv.info._Z13find_extremesPfiiPb --------------------------
	.section	.nv.info._Z13find_extremesPfiiPb,"",@"SHT_CUDA_INFO"
	.sectionflags	@""
	.align	4


	//----- nvinfo : EIATTR_CUDA_API_VERSION
	.align		4
        /*0000*/ 	.byte	0x04, 0x37
        /*0002*/ 	.short	(.L_7 - .L_6)
.L_6:
        /*0004*/ 	.word	0x00000082


	//----- nvinfo : EIATTR_KPARAM_INFO
	.align		4
.L_7:
        /*0008*/ 	.byte	0x04, 0x17
        /*000a*/ 	.short	(.L_9 - .L_8)
.L_8:
        /*000c*/ 	.word	0x00000000
        /*0010*/ 	.short	0x0003
        /*0012*/ 	.short	0x0010
        /*0014*/ 	.byte	0x00, 0xf5, 0x21, 0x00


	//----- nvinfo : EIATTR_KPARAM_INFO
	.align		4
.L_9:
        /*0018*/ 	.byte	0x04, 0x17
        /*001a*/ 	.short	(.L_11 - .L_10)
.L_10:
        /*001c*/ 	.word	0x00000000
        /*0020*/ 	.short	0x0002
        /*0022*/ 	.short	0x000c
        /*0024*/ 	.byte	0x00, 0xf0, 0x11, 0x00


	//----- nvinfo : EIATTR_KPARAM_INFO
	.align		4
.L_11:
        /*0028*/ 	.byte	0x04, 0x17
        /*002a*/ 	.short	(.L_13 - .L_12)
.L_12:
        /*002c*/ 	.word	0x00000000
        /*0030*/ 	.short	0x0001
        /*0032*/ 	.short	0x0008
        /*0034*/ 	.byte	0x00, 0xf0, 0x11, 0x00


	//----- nvinfo : EIATTR_KPARAM_INFO
	.align		4
.L_13:
        /*0038*/ 	.byte	0x04, 0x17
        /*003a*/ 	.short	(.L_15 - .L_14)
.L_14:
        /*003c*/ 	.word	0x00000000
        /*0040*/ 	.short	0x0000
        /*0042*/ 	.short	0x0000
        /*0044*/ 	.byte	0x00, 0xf5, 0x21, 0x00


	//----- nvinfo : EIATTR_SPARSE_MMA_MASK
	.align		4
.L_15:
        /*0048*/ 	.byte	0x03, 0x50
        /*004a*/ 	.short	0x0000


	//----- nvinfo : EIATTR_MAXREG_COUNT
	.align		4
        /*004c*/ 	.byte	0x03, 0x1b
        /*004e*/ 	.short	0x00ff


	//----- nvinfo : EIATTR_MERCURY_ISA_VERSION
	.align		4
        /*0050*/ 	.byte	0x03, 0x5f
        /*0052*/ 	.short	0x0101


	//----- nvinfo : EIATTR_VRC_CTA_INIT_COUNT
	.align		4
        /*0054*/ 	.byte	0x02, 0x4a
	.zero		1
	.zero		1


	//----- nvinfo : EIATTR_EXIT_INSTR_OFFSETS
	.align		4
        /*0058*/ 	.byte	0x04, 0x1c
        /*005a*/ 	.short	(.L_17 - .L_16)


	//   ....[0]....
.L_16:
        /*005c*/ 	.word	0x00000070


	//   ....[1]....
        /*0060*/ 	.word	0x000004f0


	//----- nvinfo : EIATTR_CRS_STACK_SIZE
	.align		4
.L_17:
        /*0064*/ 	.byte	0x04, 0x1e
        /*0066*/ 	.short	(.L_19 - .L_18)
.L_18:
        /*0068*/ 	.word	0x00000000


	//----- nvinfo : EIATTR_CBANK_PARAM_SIZE
	.align		4
.L_19:
        /*006c*/ 	.byte	0x03, 0x19
        /*006e*/ 	.short	0x0018


	//----- nvinfo : EIATTR_PARAM_CBANK
	.align		4
        /*0070*/ 	.byte	0x04, 0x0a
        /*0072*/ 	.short	(.L_21 - .L_20)
	.align		4
.L_20:
        /*0074*/ 	.word	index@(.nv.constant0._Z13find_extremesPfiiPb)
        /*0078*/ 	.short	0x0380
        /*007a*/ 	.short	0x0018


	//----- nvinfo : EIATTR_SW_WAR
	.align		4
.L_21:
        /*007c*/ 	.byte	0x04, 0x36
        /*007e*/ 	.short	(.L_23 - .L_22)
.L_22:
        /*0080*/ 	.word	0x00000008
.L_23:


//--------------------- .nv.callgraph             --------------------------
	.section	.nv.callgraph,"",@"SHT_CUDA_CALLGRAPH"
	.align	4
	.sectionentsize	8
	.align		4
        /*0000*/ 	.word	0x00000000
	.align		4
        /*0004*/ 	.word	0xffffffff
	.align		4
        /*0008*/ 	.word	0x00000000
	.align		4
        /*000c*/ 	.word	0xfffffffe
	.align		4
        /*0010*/ 	.word	0x00000000
	.align		4
        /*0014*/ 	.word	0xfffffffd
	.align		4
        /*0018*/ 	.word	0x00000000
	.align		4
        /*001c*/ 	.word	0xfffffffc


//--------------------- .text._Z13find_extremesPfiiPb --------------------------
	.section	.text._Z13find_extremesPfiiPb,"ax",@progbits
	.align	128
        .global         _Z13find_extremesPfiiPb
        .type           _Z13find_extremesPfiiPb,@function
        .size           _Z13find_extremesPfiiPb,(.L_x_2 - _Z13find_extremesPfiiPb)
        .other          _Z13find_extremesPfiiPb,@"STO_CUDA_ENTRY STV_DEFAULT"
_Z13find_extremesPfiiPb:
.text._Z13find_extremesPfiiPb:
[----:B------:R-:W-:Y:S01]  /*0000*/  LDC R1, c[0x0][0x37c] ;  /* 0x0000df00ff017b82 */ /* 0x000fe20000000800 */
[----:B------:R-:W0:Y:S01]  /*0010*/  S2R R0, SR_CTAID.X ;  /* 0x0000000000007919 */ /* 0x000e220000002500 */
[----:B------:R-:W0:Y:S01]  /*0020*/  LDCU UR4, c[0x0][0x360] ;  /* 0x00006c00ff0477ac */ /* 0x000e220008000800 */
[----:B------:R-:W0:Y:S01]  /*0030*/  S2R R3, SR_TID.X ;  /* 0x0000000000037919 */ /* 0x000e220000002100 */
[----:B------:R-:W1:Y:S01]  /*0040*/  LDCU UR5, c[0x0][0x388] ;  /* 0x00007100ff0577ac */ /* 0x000e620008000800 */
[----:B0-----:R-:W-:-:S05]  /*0050*/  IMAD R0, R0, UR4, R3 ;  /* 0x0000000400007c24 */ /* 0x001fca000f8e0203 */
[----:B-1----:R-:W-:-:S13]  /*0060*/  ISETP.GE.AND P0, PT, R0, UR5, PT ;  /* 0x0000000500007c0c */ /* 0x002fda000bf06270 */
[----:B------:R-:W-:Y:S05]  /*0070*/  @P0 EXIT ;  /* 0x000000000000094d */ /* 0x000fea0003800000 */
[----:B------:R-:W0:Y:S01]  /*0080*/  LDCU UR5, c[0x0][0x370] ;  /* 0x00006e00ff0577ac */ /* 0x000e220008000800 */
[----:B------:R-:W-:Y:S02]  /*0090*/  PLOP3.LUT P1, PT, PT, PT, PT, 0x8, 0x80 ;  /* 0x000000000080781c */ /* 0x000fe40003f2e170 */
[----:B------:R-:W-:Y:S01]  /*00a0*/  PLOP3.LUT P0, PT, PT, PT, PT, 0x8, 0x80 ;  /* 0x000000000080781c */ /* 0x000fe20003f0e170 */
[----:B------:R-:W1:Y:S01]  /*00b0*/  LDCU.64 UR6, c[0x0][0x358] ;  /* 0x00006b00ff0677ac */ /* 0x000e620008000a00 */
[----:B------:R-:W2:Y:S01]  /*00c0*/  LDCU UR10, c[0x0][0x388] ;  /* 0x00007100ff0a77ac */ /* 0x000ea20008000800 */
[----:B------:R-:W3:Y:S01]  /*00d0*/  LDCU.64 UR8, c[0x0][0x390] ;  /* 0x00007200ff0877ac */ /* 0x000ee20008000a00 */
[----:B0-----:R-:W-:-:S12]  /*00e0*/  UIMAD UR4, UR4, UR5, URZ ;  /* 0x00000005040472a4 */ /* 0x001fd8000f8e02ff */
.L_x_0:
[----:B------:R-:W0:Y:S08]  /*00f0*/  LDC R9, c[0x0][0x38c] ;  /* 0x0000e300ff097b82 */ /* 0x000e300000000800 */
[----:B------:R-:W4:Y:S01]  /*0100*/  LDC.64 R4, c[0x0][0x380] ;  /* 0x0000e000ff047b82 */ /* 0x000f220000000a00 */
[C---:B0-----:R-:W-:Y:S02]  /*0110*/  IMAD.IADD R7, R0.reuse, 0x1, -R9 ;  /* 0x0000000100077824 */ /* 0x041fe400078e0a09 */
[----:B----4-:R-:W-:-:S04]  /*0120*/  IMAD.WIDE R2, R0, 0x4, R4 ;  /* 0x0000000400027825 */ /* 0x010fc800078e0204 */
[----:B------:R-:W-:Y:S01]  /*0130*/  IMAD.WIDE R4, R7, 0x4, R4 ;  /* 0x0000000407047825 */ /* 0x000fe200078e0204 */
[----:B-1----:R-:W4:Y:S04]  /*0140*/  @!P0 LDG.E R6, desc[UR6][R2.64] ;  /* 0x0000000602068981 */ /* 0x002f28000c1e1900 */
[----:B------:R-:W4:Y:S04]  /*0150*/  @!P0 LDG.E R7, desc[UR6][R4.64+-0x4] ;  /* 0xfffffc0604078981 */ /* 0x000f28000c1e1900 */
[----:B------:R-:W5:Y:S04]  /*0160*/  @!P1 LDG.E R8, desc[UR6][R2.64] ;  /* 0x0000000602089981 */ /* 0x000f68000c1e1900 */
[----:B------:R-:W5:Y:S01]  /*0170*/  @!P1 LDG.E R11, desc[UR6][R4.64+-0x4] ;  /* 0xfffffc06040b9981 */ /* 0x000f62000c1e1900 */
[----:B----4-:R-:W-:-:S02]  /*0180*/  FSETP.GEU.OR P0, PT, R6, R7, P0 ;  /* 0x000000070600720b */ /* 0x010fc4000070e400 */
[----:B-----5:R-:W-:-:S11]  /*0190*/  FSETP.LEU.OR P1, PT, R8, R11, P1 ;  /* 0x0000000b0800720b */ /* 0x020fd60000f2b400 */
[----:B------:R-:W4:Y:S04]  /*01a0*/  @!P0 LDG.E R7, desc[UR6][R2.64] ;  /* 0x0000000602078981 */ /* 0x000f28000c1e1900 */
        /* <DEDUP_REMOVED lines=22> */
[----:B-----5:R-:W-:Y:S01]  /*0310*/  FSETP.LEU.OR P1, PT, R5, R6, P1 ;  /* 0x000000060500720b */ /* 0x020fe20000f2b400 */
[----:B------:R-:W-:-:S10]  /*0320*/  IMAD.WIDE R6, R9, 0x4, R2 ;  /* 0x0000000409067825 */ /* 0x000fd400078e0202 */
        /* <DEDUP_REMOVED lines=16> */
[----:B----4-:R-:W-:-:S02]  /*0430*/  FSETP.LT.AND P0, PT, R5, R4, !P0 ;  /* 0x000000040500720b */ /* 0x010fc40004701000 */
[----:B---3--:R-:W-:Y:S02]  /*0440*/  IADD3 R4, P3, PT, R0, UR8, RZ ;  /* 0x0000000800047c10 */ /* 0x008fe4000ff7e0ff */
[----:B-----5:R-:W-:-:S04]  /*0450*/  FSETP.GT.AND P1, PT, R8, R9, !P1 ;  /* 0x000000090800720b */ /* 0x020fc80004f24000 */
[----:B------:R-:W-:Y:S02]  /*0460*/  PLOP3.LUT P2, PT, P0, P1, PT, 0xf8, 0x8f ;  /* 0x00000000008f781c */ /* 0x000fe40000743f70 */
[C---:B------:R-:W-:Y:S02]  /*0470*/  LEA.HI.X.SX32 R5, R0.reuse, UR9, 0x1, P3 ;  /* 0x0000000900057c11 */ /* 0x040fe400098f0eff */
[----:B------:R-:W-:Y:S01]  /*0480*/  SEL R9, RZ, 0x1, !P2 ;  /* 0x00000001ff097807 */ /* 0x000fe20005000000 */
[----:B------:R-:W-:-:S04]  /*0490*/  VIADD R0, R0, UR4 ;  /* 0x0000000400007c36 */ /* 0x000fc80008000000 */
[----:B------:R0:W-:Y:S01]  /*04a0*/  STG.E.U8 desc[UR6][R4.64], R9 ;  /* 0x0000000904007986 */ /* 0x0001e2000c101106 */
[----:B--2---:R-:W-:Y:S02]  /*04b0*/  ISETP.GE.AND P2, PT, R0, UR10, PT ;  /* 0x0000000a00007c0c */ /* 0x004fe4000bf46270 */
[----:B------:R-:W-:Y:S02]  /*04c0*/  PLOP3.LUT P0, PT, P0, PT, PT, 0x8, 0x80 ;  /* 0x000000000080781c */ /* 0x000fe4000070e170 */
[----:B------:R-:W-:-:S09]  /*04d0*/  PLOP3.LUT P1, PT, P1, PT, PT, 0x8, 0x80 ;  /* 0x000000000080781c */ /* 0x000fd20000f2e170 */
[----:B0-----:R-:W-:Y:S05]  /*04e0*/  @!P2 BRA `(.L_x_0) ;  /* 0xfffffffc0000a947 */ /* 0x001fea000383ffff */
[----:B------:R-:W-:Y:S05]  /*04f0*/  EXIT ;  /* 0x000000000000794d */ /* 0x000fea0003800000 */
.L_x_1:
[----:B------:R-:W-:-:S00]  /*0500*/  BRA `(.L_x_1) ;  /* 0xfffffffc00fc7947 */ /* 0x000fc0000383ffff */
[----:B------:R-:W-:-:S00]  /*0510*/  NOP ;  /* 0x0000000000007918 */ /* 0x000fc00000000000 */
        /* <DEDUP_REMOVED lines=14> */
.L_x_2:


//--------------------- .nv.shared.reserved.0     --------------------------
	.section	.nv.shared.reserved.0,"aw",@nobits
	.weak		__nv_reservedSMEM_offset_0_alias
	.size		__nv_reservedSMEM_offset_0_alias, 0, 64
	.other		__nv_reservedSMEM_offset_0_alias,@"STO_CUDA_RESERVED_SHARED STV_DEFAULT"
__nv_reservedSMEM_offset_0_alias:
	.zero		0
	.zero		64


//--------------------- .nv.constant0._Z13find_extremesPfiiPb --------------------------
	.section	.nv.constant0._Z13find_extremesPfiiPb,"a",@progbits
	.sectionflags	@""
	.align	4
.nv.constant0._Z13find_extremesPfiiPb:
	.zero		920


//--------------------- SYMBOLS --------------------------

	.type		.nv.reservedSmem.offset0,@object
	.size		.nv.reservedSmem.offset0,0x4
